	.headerflags	@"EF_CUDA_TEXMODE_UNIFIED EF_CUDA_64BIT_ADDRESS EF_CUDA_SM86 EF_CUDA_VIRTUAL_SM(EF_CUDA_SM86)"
	.elftype	@"ET_EXEC"


//--------------------- .nv.info                  --------------------------
	.section	.nv.info,"",@"SHT_CUDA_INFO"
	.align	4


	//----- nvinfo : EIATTR_REGCOUNT
	.align		4
        /*0000*/ 	.byte	0x04, 0x2f
        /*0002*/ 	.short	(.L_1 - .L_0)
	.align		4
.L_0:
        /*0004*/ 	.word	index@(triton_poi_fused__softmax_add_4)
        /*0008*/ 	.word	0x00000019


	//----- nvinfo : EIATTR_FRAME_SIZE
	.align		4
.L_1:
        /*000c*/ 	.byte	0x04, 0x11
        /*000e*/ 	.short	(.L_3 - .L_2)
	.align		4
.L_2:
        /*0010*/ 	.word	index@(triton_poi_fused__softmax_add_4)
        /*0014*/ 	.word	0x00000000


	//----- nvinfo : EIATTR_MIN_STACK_SIZE
	.align		4
.L_3:
        /*0018*/ 	.byte	0x04, 0x12
        /*001a*/ 	.short	(.L_5 - .L_4)
	.align		4
.L_4:
        /*001c*/ 	.word	index@(triton_poi_fused__softmax_add_4)
        /*0020*/ 	.word	0x00000000
.L_5:


//--------------------- .nv.info.triton_poi_fused__softmax_add_4 --------------------------
	.section	.nv.info.triton_poi_fused__softmax_add_4,"",@"SHT_CUDA_INFO"
	.sectionflags	@""
	.align	4


	//----- nvinfo : EIATTR_CUDA_API_VERSION
	.align		4
        /*0000*/ 	.byte	0x04, 0x37
        /*0002*/ 	.short	(.L_7 - .L_6)
.L_6:
        /*0004*/ 	.word	0x00000080


	//----- nvinfo : EIATTR_SW2861232_WAR
	.align		4
.L_7:
        /*0008*/ 	.byte	0x01, 0x35
	.zero		2


	//----- nvinfo : EIATTR_PARAM_CBANK
	.align		4
        /*000c*/ 	.byte	0x04, 0x0a
        /*000e*/ 	.short	(.L_9 - .L_8)
	.align		4
.L_8:
        /*0010*/ 	.word	index@(.nv.constant0.triton_poi_fused__softmax_add_4)
        /*0014*/ 	.short	0x0160
        /*0016*/ 	.short	0x0038


	//----- nvinfo : EIATTR_CBANK_PARAM_SIZE
	.align		4
.L_9:
        /*0018*/ 	.byte	0x03, 0x19
        /*001a*/ 	.short	0x0038


	//----- nvinfo : EIATTR_KPARAM_INFO
	.align		4
        /*001c*/ 	.byte	0x04, 0x17
        /*001e*/ 	.short	(.L_11 - .L_10)
.L_10:
        /*0020*/ 	.word	0x00000000
        /*0024*/ 	.short	0x0007
        /*0026*/ 	.short	0x0030
        /*0028*/ 	.byte	0x00, 0xf4, 0x21, 0x00


	//----- nvinfo : EIATTR_KPARAM_INFO
	.align		4
.L_11:
        /*002c*/ 	.byte	0x04, 0x17
        /*002e*/ 	.short	(.L_13 - .L_12)
.L_12:
        /*0030*/ 	.word	0x00000000
        /*0034*/ 	.short	0x0006
        /*0036*/ 	.short	0x0028
        /*0038*/ 	.byte	0x00, 0xf0, 0x11, 0x00


	//----- nvinfo : EIATTR_KPARAM_INFO
	.align		4
.L_13:
        /*003c*/ 	.byte	0x04, 0x17
        /*003e*/ 	.short	(.L_15 - .L_14)
.L_14:
        /*0040*/ 	.word	0x00000000
        /*0044*/ 	.short	0x0005
        /*0046*/ 	.short	0x0024
        /*0048*/ 	.byte	0x00, 0xf0, 0x11, 0x00


	//----- nvinfo : EIATTR_KPARAM_INFO
	.align		4
.L_15:
        /*004c*/ 	.byte	0x04, 0x17
        /*004e*/ 	.short	(.L_17 - .L_16)
.L_16:
        /*0050*/ 	.word	0x00000000
        /*0054*/ 	.short	0x0004
        /*0056*/ 	.short	0x0020
        /*0058*/ 	.byte	0x00, 0xf0, 0x11, 0x00


	//----- nvinfo : EIATTR_KPARAM_INFO
	.align		4
.L_17:
        /*005c*/ 	.byte	0x04, 0x17
        /*005e*/ 	.short	(.L_19 - .L_18)
.L_18:
        /*0060*/ 	.word	0x00000000
        /*0064*/ 	.short	0x0003
        /*0066*/ 	.short	0x0018
        /*0068*/ 	.byte	0x00, 0xf4, 0x21, 0x00


	//----- nvinfo : EIATTR_KPARAM_INFO
	.align		4
.L_19:
        /*006c*/ 	.byte	0x04, 0x17
        /*006e*/ 	.short	(.L_21 - .L_20)
.L_20:
        /*0070*/ 	.word	0x00000000
        /*0074*/ 	.short	0x0002
        /*0076*/ 	.short	0x0010
        /*0078*/ 	.byte	0x00, 0xf4, 0x21, 0x00


	//----- nvinfo : EIATTR_KPARAM_INFO
	.align		4
.L_21:
        /*007c*/ 	.byte	0x04, 0x17
        /*007e*/ 	.short	(.L_23 - .L_22)
.L_22:
        /*0080*/ 	.word	0x00000000
        /*0084*/ 	.short	0x0001
        /*0086*/ 	.short	0x0008
        /*0088*/ 	.byte	0x00, 0xf4, 0x21, 0x00


	//----- nvinfo : EIATTR_KPARAM_INFO
	.align		4
.L_23:
        /*008c*/ 	.byte	0x04, 0x17
        /*008e*/ 	.short	(.L_25 - .L_24)
.L_24:
        /*0090*/ 	.word	0x00000000
        /*0094*/ 	.short	0x0000
        /*0096*/ 	.short	0x0000
        /*0098*/ 	.byte	0x00, 0xf4, 0x21, 0x00


	//----- nvinfo : EIATTR_MAXREG_COUNT
	.align		4
.L_25:
        /*009c*/ 	.byte	0x03, 0x1b
        /*009e*/ 	.short	0x00ff


	//----- nvinfo : EIATTR_EXIT_INSTR_OFFSETS
	.align		4
        /*00a0*/ 	.byte	0x04, 0x1c
        /*00a2*/ 	.short	(.L_27 - .L_26)


	//   ....[0]....
.L_26:
        /*00a4*/ 	.word	0x000006a0


	//   ....[1]....
        /*00a8*/ 	.word	0x000006e0


	//----- nvinfo : EIATTR_CTAIDZ_USED
	.align		4
.L_27:
        /*00ac*/ 	.byte	0x01, 0x04
	.zero		2


	//----- nvinfo : EIATTR_REQNTID
	.align		4
        /*00b0*/ 	.byte	0x04, 0x10
        /*00b2*/ 	.short	(.L_29 - .L_28)
.L_28:
        /*00b4*/ 	.word	0x00000080
        /*00b8*/ 	.word	0x00000001
        /*00bc*/ 	.word	0x00000001
.L_29:


//--------------------- .nv.callgraph             --------------------------
	.section	.nv.callgraph,"",@"SHT_CUDA_CALLGRAPH"
	.align	4
	.sectionentsize	8
	.align		4
        /*0000*/ 	.word	0x00000000
	.align		4
        /*0004*/ 	.word	0xffffffff
	.align		4
        /*0008*/ 	.word	0x00000000
	.align		4
        /*000c*/ 	.word	0xfffffffe
	.align		4
        /*0010*/ 	.word	0x00000000
	.align		4
        /*0014*/ 	.word	0xfffffffd
	.align		4
        /*0018*/ 	.word	0x00000000
	.align		4
        /*001c*/ 	.word	0xfffffffc


//--------------------- .nv.rel.action            --------------------------
	.section	.nv.rel.action,"",@"SHT_CUDA_RELOCINFO"
	.align	8
	.sectionentsize	8
        /*0000*/ 	.byte	0x73, 0x00, 0x00, 0x00, 0x00, 0x00, 0x00, 0x00, 0x00, 0x00, 0x00, 0x11, 0x25, 0x00, 0x05, 0x36


//--------------------- .nv.constant0.triton_poi_fused__softmax_add_4 --------------------------
	.section	.nv.constant0.triton_poi_fused__softmax_add_4,"a",@progbits
	.sectionflags	@""
	.align	4
.nv.constant0.triton_poi_fused__softmax_add_4:
	.zero		408


//--------------------- .text.triton_poi_fused__softmax_add_4 --------------------------
	.section	.text.triton_poi_fused__softmax_add_4,"ax",@progbits
	.sectionflags	@"SHF_BARRIERS=1"
	.sectioninfo	@"SHI_REGISTERS=25"
	.align	128
        .global         triton_poi_fused__softmax_add_4
        .type           triton_poi_fused__softmax_add_4,@function
        .size           triton_poi_fused__softmax_add_4,(.L_x_1 - triton_poi_fused__softmax_add_4)
        .other          triton_poi_fused__softmax_add_4,@"STO_CUDA_ENTRY STV_DEFAULT"
triton_poi_fused__softmax_add_4:
.text.triton_poi_fused__softmax_add_4:
[----:B------:R-:W-:Y:S02]  /*0000*/  MOV R1, c[0x0][0x28] ;  /* 0x00000a0000017a02 */ /* 0x000fe40000000f00 */
[----:B------:R-:W0:Y:S01]  /*0010*/  S2R R11, SR_CTAID.X ;  /* 0x00000000000b7919 */ /* 0x000e220000002500 */
[----:B------:R-:W-:Y:S01]  /*0020*/  IMAD.MOV.U32 R7, RZ, RZ, 0x4 ;  /* 0x00000004ff077424 */ /* 0x000fe200078e00ff */
[----:B------:R-:W-:Y:S02]  /*0030*/  CS2R R4, SRZ ;  /* 0x0000000000047805 */ /* 0x000fe4000001ff00 */
[----:B------:R-:W1:Y:S04]  /*0040*/  S2R R22, SR_CTAID.Z ;  /* 0x0000000000167919 */ /* 0x000e680000002700 */
[----:B------:R-:W2:Y:S04]  /*0050*/  S2R R0, SR_TID.X ;  /* 0x0000000000007919 */ /* 0x000ea80000002100 */
[----:B------:R-:W3:Y:S01]  /*0060*/  S2R R17, SR_CTAID.Y ;  /* 0x0000000000117919 */ /* 0x000ee20000002600 */
[----:B0-----:R-:W-:Y:S01]  /*0070*/  IMAD.SHL.U32 R11, R11, 0x4, RZ ;  /* 0x000000040b0b7824 */ /* 0x001fe200078e00ff */
[----:B-1----:R-:W-:-:S02]  /*0080*/  ISETP.GE.U32.AND P0, PT, R22, 0x8, PT ;  /* 0x000000081600780c */ /* 0x002fc40003f06070 */
[----:B--2---:R-:W-:Y:S02]  /*0090*/  SHF.L.U32 R2, R0, 0x1, RZ ;  /* 0x0000000100027819 */ /* 0x004fe400000006ff */
[C---:B---3--:R-:W-:Y:S01]  /*00a0*/  ISETP.EQ.AND P0, PT, R17.reuse, RZ, !P0 ;  /* 0x000000ff1100720c */ /* 0x048fe20004702270 */
[----:B------:R-:W-:Y:S01]  /*00b0*/  IMAD.SHL.U32 R17, R17, 0x40, RZ ;  /* 0x0000004011117824 */ /* 0x000fe200078e00ff */
[----:B------:R-:W-:Y:S02]  /*00c0*/  LOP3.LUT R3, R11, 0x2, R2, 0xf8, !PT ;  /* 0x000000020b037812 */ /* 0x000fe400078ef802 */
[----:B------:R-:W-:Y:S02]  /*00d0*/  SHF.R.U32.HI R2, RZ, 0x1, R0 ;  /* 0x00000001ff027819 */ /* 0x000fe40000011600 */
[----:B------:R-:W-:Y:S02]  /*00e0*/  ISETP.LT.AND P1, PT, R3, 0x40, P0 ;  /* 0x000000400300780c */ /* 0x000fe40000721270 */
[----:B------:R-:W-:-:S02]  /*00f0*/  SGXT.U32 R2, R2, 0x6 ;  /* 0x000000060202781a */ /* 0x000fc40000000000 */
[----:B------:R-:W-:Y:S02]  /*0100*/  LEA R3, R22, R3, 0xc ;  /* 0x0000000316037211 */ /* 0x000fe400078e60ff */
[----:B------:R-:W-:-:S04]  /*0110*/  LOP3.LUT R2, R2, R17, RZ, 0xfc, !PT ;  /* 0x0000001102027212 */ /* 0x000fc800078efcff */
[----:B------:R-:W-:-:S03]  /*0120*/  LEA R2, R2, R3, 0x6 ;  /* 0x0000000302027211 */ /* 0x000fc600078e30ff */
[----:B------:R-:W-:Y:S01]  /*0130*/  @P1 IMAD.MOV.U32 R8, RZ, RZ, 0x0 ;  /* 0x00000000ff081424 */ /* 0x000fe200078e00ff */
[----:B------:R-:W-:Y:S01]  /*0140*/  @P1 MOV R9, 0x14f00000 ;  /* 0x14f0000000091802 */ /* 0x000fe20000000f00 */
[----:B------:R-:W-:Y:S02]  /*0150*/  IMAD.WIDE R2, R2, R7, c[0x0][0x160] ;  /* 0x0000580002027625 */ /* 0x000fe400078e0207 */
[----:B------:R-:W0:Y:S08]  /*0160*/  @P1 R2UR UR4, R8 ;  /* 0x00000000080413c2 */ /* 0x000e3000000e0000 */
[----:B------:R-:W0:Y:S02]  /*0170*/  @P1 R2UR UR5, R9 ;  /* 0x00000000090513c2 */ /* 0x000e2400000e0000 */
[----:B0-----:R-:W2:Y:S01]  /*0180*/  @P1 LDG.E.EL.64 R4, desc[UR4][R2.64] ;  /* 0x0000000402041981 */ /* 0x001ea2200c2e1b00 */
[----:B------:R-:W-:Y:S01]  /*0190*/  SHF.R.U32.HI R6, RZ, 0x6, R0 ;  /* 0x00000006ff067819 */ /* 0x000fe20000011600 */
[C---:B------:R-:W-:Y:S01]  /*01a0*/  IMAD.SHL.U32 R18, R0.reuse, 0x8, RZ ;  /* 0x0000000800127824 */ /* 0x040fe200078e00ff */
[----:B------:R-:W-:Y:S01]  /*01b0*/  LOP3.LUT R8, R0, 0x7e, RZ, 0xc0, !PT ;  /* 0x0000007e00087812 */ /* 0x000fe200078ec0ff */
[----:B------:R-:W-:Y:S01]  /*01c0*/  @P0 IMAD.MOV.U32 R14, RZ, RZ, 0x0 ;  /* 0x00000000ff0e0424 */ /* 0x000fe200078e00ff */
[----:B------:R-:W-:-:S02]  /*01d0*/  SGXT.U32 R6, R6, 0x1 ;  /* 0x000000010606781a */ /* 0x000fc40000000000 */
[----:B------:R-:W-:Y:S01]  /*01e0*/  LOP3.LUT R19, R18, 0x3f8, RZ, 0xc0, !PT ;  /* 0x000003f812137812 */ /* 0x000fe200078ec0ff */
[----:B------:R0:W1:Y:S01]  /*01f0*/  @P0 R2UR UR8, R14 ;  /* 0x000000000e0803c2 */ /* 0x00006200000e0000 */
[C---:B------:R-:W-:Y:S02]  /*0200*/  LOP3.LUT R9, R6.reuse, R11, RZ, 0xfc, !PT ;  /* 0x0000000b06097212 */ /* 0x040fe400078efcff */
[----:B------:R-:W-:Y:S01]  /*0210*/  LOP3.LUT R16, R6, 0x2, R11, 0xfe, !PT ;  /* 0x0000000206107812 */ /* 0x000fe200078efe0b */
[----:B------:R-:W-:Y:S01]  /*0220*/  IMAD R8, R8, 0x4, R19 ;  /* 0x0000000408087824 */ /* 0x000fe200078e0213 */
[----:B------:R-:W-:Y:S02]  /*0230*/  ISETP.LT.AND P2, PT, R9, 0x40, P0 ;  /* 0x000000400900780c */ /* 0x000fe40000741270 */
[----:B------:R-:W-:Y:S02]  /*0240*/  ISETP.LT.AND P3, PT, R16, 0x40, P0 ;  /* 0x000000401000780c */ /* 0x000fe40000761270 */
[----:B------:R-:W-:-:S02]  /*0250*/  @P0 MOV R15, 0x14f00000 ;  /* 0x14f00000000f0802 */ /* 0x000fc40000000f00 */
[----:B------:R-:W-:Y:S02]  /*0260*/  LOP3.LUT R17, R17, 0x3f, R0, 0xf8, !PT ;  /* 0x0000003f11117812 */ /* 0x000fe400078ef800 */
[----:B------:R0:W1:Y:S01]  /*0270*/  @P0 R2UR UR9, R15 ;  /* 0x000000000f0903c2 */ /* 0x00006200000e0000 */
[----:B------:R-:W-:Y:S02]  /*0280*/  MOV R19, RZ ;  /* 0x000000ff00137202 */ /* 0x000fe40000000f00 */
[----:B------:R-:W-:Y:S01]  /*0290*/  LEA R18, R17, R22, 0x9 ;  /* 0x0000001611127211 */ /* 0x000fe200078e48ff */
[----:B------:R-:W-:Y:S01]  /*02a0*/  IMAD R22, R22, 0x40, R17 ;  /* 0x0000004016167824 */ /* 0x000fe200078e0211 */
[----:B------:R-:W-:Y:S01]  /*02b0*/  @P2 MOV R11, 0x14f00000 ;  /* 0x14f00000000b2802 */ /* 0x000fe20000000f00 */
[----:B------:R-:W-:Y:S01]  /*02c0*/  @P2 IMAD.MOV.U32 R10, RZ, RZ, 0x0 ;  /* 0x00000000ff0a2424 */ /* 0x000fe200078e00ff */
[----:B------:R-:W-:Y:S01]  /*02d0*/  @P3 MOV R13, 0x14f00000 ;  /* 0x14f00000000d3802 */ /* 0x000fe20000000f00 */
[----:B------:R-:W-:Y:S01]  /*02e0*/  @P3 IMAD.MOV.U32 R12, RZ, RZ, 0x0 ;  /* 0x00000000ff0c3424 */ /* 0x000fe200078e00ff */
[----:B------:R3:W4:Y:S01]  /*02f0*/  @P2 R2UR UR5, R11 ;  /* 0x000000000b0523c2 */ /* 0x00072200000e0000 */
[-C--:B------:R-:W-:Y:S01]  /*0300*/  LEA R20, R9, R18.reuse, 0x3 ;  /* 0x0000001209147211 */ /* 0x080fe200078e18ff */
[----:B------:R-:W-:Y:S01]  /*0310*/  IMAD.MOV.U32 R9, RZ, RZ, RZ ;  /* 0x000000ffff097224 */ /* 0x000fe200078e00ff */
[----:B------:R-:W-:Y:S01]  /*0320*/  LEA R18, R16, R18, 0x3 ;  /* 0x0000001210127211 */ /* 0x000fe200078e18ff */
[----:B------:R-:W-:Y:S01]  /*0330*/  @P0 IMAD.MOV.U32 R16, RZ, RZ, 0x0 ;  /* 0x00000000ff100424 */ /* 0x000fe200078e00ff */
[----:B------:R-:W-:Y:S01]  /*0340*/  @P0 MOV R17, 0x14f00000 ;  /* 0x14f0000000110802 */ /* 0x000fe20000000f00 */
[----:B0-----:R-:W-:-:S02]  /*0350*/  IMAD.WIDE.U32 R14, R22, R7, c[0x0][0x170] ;  /* 0x00005c00160e7625 */ /* 0x001fc400078e0007 */
[----:B------:R3:W4:Y:S08]  /*0360*/  @P2 R2UR UR4, R10 ;  /* 0x000000000a0423c2 */ /* 0x00073000000e0000 */
[----:B------:R0:W5:Y:S01]  /*0370*/  @P3 R2UR UR6, R12 ;  /* 0x000000000c0633c2 */ /* 0x00016200000e0000 */
[----:B---3--:R-:W-:-:S07]  /*0380*/  IMAD.WIDE R10, R20, R7, c[0x0][0x168] ;  /* 0x00005a00140a7625 */ /* 0x008fce00078e0207 */
[----:B------:R0:W5:Y:S01]  /*0390*/  @P3 R2UR UR7, R13 ;  /* 0x000000000d0733c2 */ /* 0x00016200000e0000 */
[----:B------:R-:W-:Y:S02]  /*03a0*/  IMAD.MOV.U32 R20, RZ, RZ, RZ ;  /* 0x000000ffff147224 */ /* 0x000fe400078e00ff */
[-C--:B0-----:R-:W-:Y:S01]  /*03b0*/  IMAD.WIDE R12, R18, R7.reuse, c[0x0][0x168] ;  /* 0x00005a00120c7625 */ /* 0x081fe200078e0207 */
[----:B------:R-:W-:Y:S01]  /*03c0*/  MOV R18, RZ ;  /* 0x000000ff00127202 */ /* 0x000fe20000000f00 */
[----:B--2---:R0:W-:Y:S04]  /*03d0*/  STS.64 [R8], R4 ;  /* 0x0000000408007388 */ /* 0x0041e80000000a00 */
[----:B------:R-:W-:Y:S06]  /*03e0*/  BAR.SYNC.DEFER_BLOCKING 0x0 ;  /* 0x0000000000007b1d */ /* 0x000fec0000010000 */
[----:B----4-:R-:W2:Y:S01]  /*03f0*/  @P2 LDG.E.EL R9, desc[UR4][R10.64] ;  /* 0x000000040a092981 */ /* 0x010ea2200c2e1900 */
[----:B------:R-:W3:Y:S03]  /*0400*/  @P0 R2UR UR4, R16 ;  /* 0x00000000100403c2 */ /* 0x000ee600000e0000 */
[----:B-----5:R-:W4:Y:S04]  /*0410*/  @P3 LDG.E.EL R20, desc[UR6][R12.64] ;  /* 0x000000060c143981 */ /* 0x020f28200c2e1900 */
[----:B-1----:R-:W5:Y:S01]  /*0420*/  @P0 LDG.E.EL R19, desc[UR8][R14.64] ;  /* 0x000000080e130981 */ /* 0x002f62200c2e1900 */
[----:B------:R-:W3:Y:S01]  /*0430*/  @P0 R2UR UR5, R17 ;  /* 0x00000000110503c2 */ /* 0x000ee200000e0000 */
[----:B0-----:R-:W-:-:S05]  /*0440*/  IMAD.WIDE.U32 R4, R22, R7, c[0x0][0x178] ;  /* 0x00005e0016047625 */ /* 0x001fca00078e0007 */
[----:B---3--:R-:W3:Y:S01]  /*0450*/  @P0 LDG.E.EL R18, desc[UR4][R4.64] ;  /* 0x0000000404120981 */ /* 0x008ee2200c2e1900 */
[----:B------:R-:W-:-:S04]  /*0460*/  SHF.L.U32 R0, R0, 0x2, RZ ;  /* 0x0000000200007819 */ /* 0x000fc800000006ff */
[----:B------:R-:W-:-:S05]  /*0470*/  LOP3.LUT R0, R0, 0xfc, RZ, 0xc0, !PT ;  /* 0x000000fc00007812 */ /* 0x000fca00078ec0ff */
[----:B------:R-:W-:-:S05]  /*0480*/  IMAD R7, R0, 0x2, R0 ;  /* 0x0000000200077824 */ /* 0x000fca00078e0200 */
[----:B------:R-:W-:-:S04]  /*0490*/  LEA R0, R6, R7, 0x1 ;  /* 0x0000000706007211 */ /* 0x000fc800078e08ff */
[----:B------:R-:W-:-:S05]  /*04a0*/  SHF.L.U32 R0, R0, 0x1, RZ ;  /* 0x0000000100007819 */ /* 0x000fca00000006ff */
[----:B------:R-:W2:Y:S04]  /*04b0*/  LDS R6, [R0] ;  /* 0x0000000000067984 */ /* 0x000ea80000000800 */
[----:B------:R-:W4:Y:S04]  /*04c0*/  LDS R7, [R0+0x8] ;  /* 0x0000080000077984 */ /* 0x000f280000000800 */
[----:B------:R-:W-:Y:S01]  /*04d0*/  BAR.SYNC.DEFER_BLOCKING 0x0 ;  /* 0x0000000000007b1d */ /* 0x000fe20000010000 */
[----:B--2---:R-:W-:Y:S01]  /*04e0*/  FADD R6, R6, R9 ;  /* 0x0000000906067221 */ /* 0x004fe20000000000 */
[----:B----4-:R-:W-:-:S03]  /*04f0*/  FADD R20, R7, R20 ;  /* 0x0000001407147221 */ /* 0x010fc60000000000 */
[--C-:B-----5:R-:W-:Y:S01]  /*0500*/  FADD R6, R6, -R19.reuse ;  /* 0x8000001306067221 */ /* 0x120fe20000000000 */
[----:B------:R-:W-:-:S03]  /*0510*/  FADD R20, R20, -R19 ;  /* 0x8000001314147221 */ /* 0x000fc60000000000 */
[----:B------:R-:W-:Y:S01]  /*0520*/  FMUL R6, R6, 1.4426950216293334961 ;  /* 0x3fb8aa3b06067820 */ /* 0x000fe20000400000 */
[----:B------:R-:W-:-:S04]  /*0530*/  FMUL R20, R20, 1.4426950216293334961 ;  /* 0x3fb8aa3b14147820 */ /* 0x000fc80000400000 */
[----:B------:R-:W-:Y:S02]  /*0540*/  FSETP.GEU.AND P2, PT, R6, -126, PT ;  /* 0xc2fc00000600780b */ /* 0x000fe40003f4e000 */
[----:B------:R-:W-:Y:S02]  /*0550*/  FSETP.GEU.AND P3, PT, R20, -126, PT ;  /* 0xc2fc00001400780b */ /* 0x000fe40003f6e000 */
[----:B---3--:R-:W-:-:S09]  /*0560*/  FSETP.GT.AND P0, PT, |R18|, 8.50705917302346158658e+37, PT ;  /* 0x7e8000001200780b */ /* 0x008fd20003f04200 */
[----:B------:R-:W-:Y:S01]  /*0570*/  @!P2 FMUL R6, R6, 0.5 ;  /* 0x3f0000000606a820 */ /* 0x000fe20000400000 */
[----:B------:R-:W-:Y:S01]  /*0580*/  FSETP.GEU.AND P4, PT, |R18|, 1.175494350822287508e-38, PT ;  /* 0x008000001200780b */ /* 0x000fe20003f8e200 */
[----:B------:R-:W-:Y:S02]  /*0590*/  @!P3 FMUL R20, R20, 0.5 ;  /* 0x3f0000001414b820 */ /* 0x000fe40000400000 */
[----:B------:R-:W0:Y:S08]  /*05a0*/  MUFU.EX2 R4, R6 ;  /* 0x0000000600047308 */ /* 0x000e300000000800 */
[----:B------:R-:W1:Y:S01]  /*05b0*/  MUFU.EX2 R5, R20 ;  /* 0x0000001400057308 */ /* 0x000e620000000800 */
[----:B------:R-:W-:-:S04]  /*05c0*/  @P0 FMUL R18, R18, 0.25 ;  /* 0x3e80000012120820 */ /* 0x000fc80000400000 */
[----:B------:R-:W-:-:S04]  /*05d0*/  @!P4 FMUL R18, R18, 16777216 ;  /* 0x4b8000001212c820 */ /* 0x000fc80000400000 */
[----:B------:R-:W2:Y:S01]  /*05e0*/  MUFU.RCP R7, R18 ;  /* 0x0000001200077308 */ /* 0x000ea20000001000 */
[----:B0-----:R-:W-:Y:S01]  /*05f0*/  @!P2 FMUL R4, R4, R4 ;  /* 0x000000040404a220 */ /* 0x001fe20000400000 */
[----:B-1----:R-:W-:-:S03]  /*0600*/  @!P3 FMUL R5, R5, R5 ;  /* 0x000000050505b220 */ /* 0x002fc60000400000 */
[----:B------:R-:W-:Y:S01]  /*0610*/  @P0 FMUL R4, R4, 0.25 ;  /* 0x3e80000004040820 */ /* 0x000fe20000400000 */
[----:B------:R-:W-:-:S03]  /*0620*/  @P0 FMUL R5, R5, 0.25 ;  /* 0x3e80000005050820 */ /* 0x000fc60000400000 */
[----:B------:R-:W-:Y:S01]  /*0630*/  @!P4 FMUL R4, R4, 16777216 ;  /* 0x4b8000000404c820 */ /* 0x000fe20000400000 */
[----:B------:R-:W-:-:S03]  /*0640*/  @!P4 FMUL R5, R5, 16777216 ;  /* 0x4b8000000505c820 */ /* 0x000fc60000400000 */
[C---:B--2---:R-:W-:Y:S01]  /*0650*/  FMUL R9, R7.reuse, R4 ;  /* 0x0000000407097220 */ /* 0x044fe20000400000 */
[----:B------:R-:W-:-:S04]  /*0660*/  FMUL R5, R7, R5 ;  /* 0x0000000507057220 */ /* 0x000fc80000400000 */
[----:B------:R0:W-:Y:S04]  /*0670*/  STS [R0], R9 ;  /* 0x0000000900007388 */ /* 0x0001e80000000800 */
[----:B------:R0:W-:Y:S04]  /*0680*/  STS [R0+0x8], R5 ;  /* 0x0000080500007388 */ /* 0x0001e80000000800 */
[----:B------:R-:W-:Y:S06]  /*0690*/  BAR.SYNC.DEFER_BLOCKING 0x0 ;  /* 0x0000000000007b1d */ /* 0x000fec0000010000 */
[----:B------:R-:W-:Y:S05]  /*06a0*/  @!P1 EXIT ;  /* 0x000000000000994d */ /* 0x000fea0003800000 */
[----:B0-----:R-:W0:Y:S01]  /*06b0*/  LDS.64 R8, [R8] ;  /* 0x0000000008087984 */ /* 0x001e220000000a00 */
[----:B------:R-:W-:-:S03]  /*06c0*/  ULDC.64 UR4, c[0x0][0x118] ;  /* 0x0000460000047ab9 */ /* 0x000fc60000000a00 */
[----:B0-----:R-:W-:Y:S01]  /*06d0*/  STG.E.64 [R2.64], R8 ;  /* 0x0000000802007986 */ /* 0x001fe2000c101b04 */
[----:B------:R-:W-:Y:S05]  /*06e0*/  EXIT ;  /* 0x000000000000794d */ /* 0x000fea0003800000 */
.L_x_0:
[----:B------:R-:W-:-:S00]  /*06f0*/  BRA `(.L_x_0) ;  /* 0xfffffff000007947 */ /* 0x000fc0000383ffff */
[----:B------:R-:W-:-:S00]  /*0700*/  NOP ;  /* 0x0000000000007918 */ /* 0x000fc00000000000 */
[----:B------:R-:W-:-:S00]  /*0710*/  NOP ;  /* 0x0000000000007918 */ /* 0x000fc00000000000 */
[----:B------:R-:W-:-:S00]  /*0720*/  NOP ;  /* 0x0000000000007918 */ /* 0x000fc00000000000 */
[----:B------:R-:W-:-:S00]  /*0730*/  NOP ;  /* 0x0000000000007918 */ /* 0x000fc00000000000 */
[----:B------:R-:W-:-:S00]  /*0740*/  NOP ;  /* 0x0000000000007918 */ /* 0x000fc00000000000 */
[----:B------:R-:W-:-:S00]  /*0750*/  NOP ;  /* 0x0000000000007918 */ /* 0x000fc00000000000 */
[----:B------:R-:W-:-:S00]  /*0760*/  NOP ;  /* 0x0000000000007918 */ /* 0x000fc00000000000 */
[----:B------:R-:W-:-:S00]  /*0770*/  NOP ;  /* 0x0000000000007918 */ /* 0x000fc00000000000 */
.L_x_1:


//--------------------- .nv.shared.triton_poi_fused__softmax_add_4 --------------------------
	.section	.nv.shared.triton_poi_fused__softmax_add_4,"aw",@nobits
	.sectionflags	@""
	.align	16
